//
// Generated by NVIDIA NVVM Compiler
//
// Compiler Build ID: CL-36424714
// Cuda compilation tools, release 13.0, V13.0.88
// Based on NVVM 20.0.0
//

.version 9.0
.target sm_100
.address_size 64

	// .globl	_Z7sumFuncPfS_S_i

.visible .entry _Z7sumFuncPfS_S_i(
	.param .u64 .ptr .align 1 _Z7sumFuncPfS_S_i_param_0,
	.param .u64 .ptr .align 1 _Z7sumFuncPfS_S_i_param_1,
	.param .u64 .ptr .align 1 _Z7sumFuncPfS_S_i_param_2,
	.param .u32 _Z7sumFuncPfS_S_i_param_3
)
{
	.reg .pred 	%p<2>;
	.reg .b32 	%r<6>;
	.reg .b32 	%f<4>;
	.reg .b64 	%rd<11>;

	ld.param.u64 	%rd1, [_Z7sumFuncPfS_S_i_param_0];
	ld.param.u64 	%rd2, [_Z7sumFuncPfS_S_i_param_1];
	ld.param.u64 	%rd3, [_Z7sumFuncPfS_S_i_param_2];
	ld.param.u32 	%r2, [_Z7sumFuncPfS_S_i_param_3];
	mov.u32 	%r3, %tid.x;
	mov.u32 	%r4, %ntid.x;
	mov.u32 	%r5, %ctaid.x;
	mad.lo.s32 	%r1, %r4, %r5, %r3;
	setp.ge.s32 	%p1, %r1, %r2;
	@%p1 bra 	$L__BB0_2;
	cvta.to.global.u64 	%rd4, %rd1;
	cvta.to.global.u64 	%rd5, %rd2;
	cvta.to.global.u64 	%rd6, %rd3;
	mul.wide.s32 	%rd7, %r1, 4;
	add.s64 	%rd8, %rd4, %rd7;
	ld.global.f32 	%f1, [%rd8];
	add.s64 	%rd9, %rd5, %rd7;
	ld.global.f32 	%f2, [%rd9];
	add.f32 	%f3, %f1, %f2;
	add.s64 	%rd10, %rd6, %rd7;
	st.global.f32 	[%rd10], %f3;
$L__BB0_2:
	ret;

}


// ===== COMPILED SASS (sm_100) =====

	.target	sm_100

	.elftype	@"ET_EXEC"


//--------------------- .note.nv.tkinfo           --------------------------
	.section	.note.nv.tkinfo,"",@"SHT_NOTE"
	.sectionflags	@"SHF_NOTE_NV_TKINFO"
	.tkinfo
        /*0018*/ 	.word	0x00000002
        /*0030*/ 	.string	""
        /*0030*/ 	.string	"ptxas"
        /*0030*/ 	.string	"Cuda compilation tools, release 13.0, V13.0.88"
        /*0030*/ 	.string	"Build cuda_13.0.r13.0/compiler.36424714_0"
        /*0030*/ 	.string	"-arch sm_100 -m 64 "



//--------------------- .note.nv.cuinfo           --------------------------
	.section	.note.nv.cuinfo,"",@"SHT_NOTE"
	.sectionflags	@"SHF_NOTE_NV_CUINFO"
        /*0018*/ 	.short	0x0002
        /*001a*/ 	.short	0x0064
        /*001c*/ 	.short	0x0082
	.zero		2


//--------------------- .nv.info                  --------------------------
	.section	.nv.info,"",@"SHT_CUDA_INFO"
	.align	4


	//----- nvinfo : EIATTR_REGCOUNT
	.align		4
        /*0000*/ 	.byte	0x04, 0x2f
        /*0002*/ 	.short	(.L_1 - .L_0)
	.align		4
.L_0:
        /*0004*/ 	.word	index@(_Z7sumFuncPfS_S_i)
        /*0008*/ 	.word	0x0000000c


	//----- nvinfo : EIATTR_FRAME_SIZE
	.align		4
.L_1:
        /*000c*/ 	.byte	0x04, 0x11
        /*000e*/ 	.short	(.L_3 - .L_2)
	.align		4
.L_2:
        /*0010*/ 	.word	index@(_Z7sumFuncPfS_S_i)
        /*0014*/ 	.word	0x00000000


	//----- nvinfo : EIATTR_MIN_STACK_SIZE
	.align		4
.L_3:
        /*0018*/ 	.byte	0x04, 0x12
        /*001a*/ 	.short	(.L_5 - .L_4)
	.align		4
.L_4:
        /*001c*/ 	.word	index@(_Z7sumFuncPfS_S_i)
        /*0020*/ 	.word	0x00000000
.L_5:


//--------------------- .nv.compat                --------------------------
	.section	.nv.compat,"",@"SHT_CUDA_COMPAT_INFO"
	.align	4
        /*0000*/ 	.byte	0x02, 0x09, 0x00, 0x00, 0x02, 0x02, 0x01, 0x00, 0x02, 0x05, 0x05, 0x00, 0x03, 0x07, 0x01, 0x01
        /*0010*/ 	.byte	0x02, 0x03, 0x00, 0x00, 0x02, 0x06, 0x01, 0x00, 0x04, 0x0b, 0x08, 0x00, 0x09, 0x00, 0x00, 0x00
        /*0020*/ 	.byte	0x00, 0x00, 0x00, 0x00


//--------------------- .nv.info._Z7sumFuncPfS_S_i --------------------------
	.section	.nv.info._Z7sumFuncPfS_S_i,"",@"SHT_CUDA_INFO"
	.sectionflags	@""
	.align	4


	//----- nvinfo : EIATTR_CUDA_API_VERSION
	.align		4
        /*0000*/ 	.byte	0x04, 0x37
        /*0002*/ 	.short	(.L_7 - .L_6)
.L_6:
        /*0004*/ 	.word	0x00000082


	//----- nvinfo : EIATTR_KPARAM_INFO
	.align		4
.L_7:
        /*0008*/ 	.byte	0x04, 0x17
        /*000a*/ 	.short	(.L_9 - .L_8)
.L_8:
        /*000c*/ 	.word	0x00000000
        /*0010*/ 	.short	0x0003
        /*0012*/ 	.short	0x0018
        /*0014*/ 	.byte	0x00, 0xf0, 0x11, 0x00


	//----- nvinfo : EIATTR_KPARAM_INFO
	.align		4
.L_9:
        /*0018*/ 	.byte	0x04, 0x17
        /*001a*/ 	.short	(.L_11 - .L_10)
.L_10:
        /*001c*/ 	.word	0x00000000
        /*0020*/ 	.short	0x0002
        /*0022*/ 	.short	0x0010
        /*0024*/ 	.byte	0x00, 0xf5, 0x21, 0x00


	//----- nvinfo : EIATTR_KPARAM_INFO
	.align		4
.L_11:
        /*0028*/ 	.byte	0x04, 0x17
        /*002a*/ 	.short	(.L_13 - .L_12)
.L_12:
        /*002c*/ 	.word	0x00000000
        /*0030*/ 	.short	0x0001
        /*0032*/ 	.short	0x0008
        /*0034*/ 	.byte	0x00, 0xf5, 0x21, 0x00


	//----- nvinfo : EIATTR_KPARAM_INFO
	.align		4
.L_13:
        /*0038*/ 	.byte	0x04, 0x17
        /*003a*/ 	.short	(.L_15 - .L_14)
.L_14:
        /*003c*/ 	.word	0x00000000
        /*0040*/ 	.short	0x0000
        /*0042*/ 	.short	0x0000
        /*0044*/ 	.byte	0x00, 0xf5, 0x21, 0x00


	//----- nvinfo : EIATTR_SPARSE_MMA_MASK
	.align		4
.L_15:
        /*0048*/ 	.byte	0x03, 0x50
        /*004a*/ 	.short	0x0000


	//----- nvinfo : EIATTR_MAXREG_COUNT
	.align		4
        /*004c*/ 	.byte	0x03, 0x1b
        /*004e*/ 	.short	0x00ff


	//----- nvinfo : EIATTR_MERCURY_ISA_VERSION
	.align		4
        /*0050*/ 	.byte	0x03, 0x5f
        /*0052*/ 	.short	0x0101


	//----- nvinfo : EIATTR_VRC_CTA_INIT_COUNT
	.align		4
        /*0054*/ 	.byte	0x02, 0x4a
	.zero		1
	.zero		1


	//----- nvinfo : EIATTR_EXIT_INSTR_OFFSETS
	.align		4
        /*0058*/ 	.byte	0x04, 0x1c
        /*005a*/ 	.short	(.L_17 - .L_16)


	//   ....[0]....
.L_16:
        /*005c*/ 	.word	0x00000070


	//   ....[1]....
        /*0060*/ 	.word	0x00000130


	//----- nvinfo : EIATTR_CBANK_PARAM_SIZE
	.align		4
.L_17:
        /*0064*/ 	.byte	0x03, 0x19
        /*0066*/ 	.short	0x001c


	//----- nvinfo : EIATTR_PARAM_CBANK
	.align		4
        /*0068*/ 	.byte	0x04, 0x0a
        /*006a*/ 	.short	(.L_19 - .L_18)
	.align		4
.L_18:
        /*006c*/ 	.word	index@(.nv.constant0._Z7sumFuncPfS_S_i)
        /*0070*/ 	.short	0x0380
        /*0072*/ 	.short	0x001c


	//----- nvinfo : EIATTR_SW_WAR
	.align		4
.L_19:
        /*0074*/ 	.byte	0x04, 0x36
        /*0076*/ 	.short	(.L_21 - .L_20)
.L_20:
        /*0078*/ 	.word	0x00000008
.L_21:


//--------------------- .nv.callgraph             --------------------------
	.section	.nv.callgraph,"",@"SHT_CUDA_CALLGRAPH"
	.align	4
	.sectionentsize	8
	.align		4
        /*0000*/ 	.word	0x00000000
	.align		4
        /*0004*/ 	.word	0xffffffff
	.align		4
        /*0008*/ 	.word	0x00000000
	.align		4
        /*000c*/ 	.word	0xfffffffe
	.align		4
        /*0010*/ 	.word	0x00000000
	.align		4
        /*0014*/ 	.word	0xfffffffd
	.align		4
        /*0018*/ 	.word	0x00000000
	.align		4
        /*001c*/ 	.word	0xfffffffc


//--------------------- .text._Z7sumFuncPfS_S_i   --------------------------
	.section	.text._Z7sumFuncPfS_S_i,"ax",@progbits
	.align	128
        .global         _Z7sumFuncPfS_S_i
        .type           _Z7sumFuncPfS_S_i,@function
        .size           _Z7sumFuncPfS_S_i,(.L_x_1 - _Z7sumFuncPfS_S_i)
        .other          _Z7sumFuncPfS_S_i,@"STO_CUDA_ENTRY STV_DEFAULT"
_Z7sumFuncPfS_S_i:
.text._Z7sumFuncPfS_S_i:
[----:B------:R-:W-:Y:S01]  /*0000*/  LDC R1, c[0x0][0x37c] ;  /* 0x0000df00ff017b82 */ /* 0x000fe20000000800 */
[----:B------:R-:W0:Y:S01]  /*0010*/  S2R R9, SR_TID.X ;  /* 0x0000000000097919 */ /* 0x000e220000002100 */
[----:B------:R-:W0:Y:S01]  /*0020*/  LDCU UR4, c[0x0][0x360] ;  /* 0x00006c00ff0477ac */ /* 0x000e220008000800 */
[----:B------:R-:W0:Y:S01]  /*0030*/  S2R R0, SR_CTAID.X ;  /* 0x0000000000007919 */ /* 0x000e220000002500 */
[----:B------:R-:W1:Y:S01]  /*0040*/  LDCU UR5, c[0x0][0x398] ;  /* 0x00007300ff0577ac */ /* 0x000e620008000800 */
[----:B0-----:R-:W-:-:S05]  /*0050*/  IMAD R9, R0, UR4, R9 ;  /* 0x0000000400097c24 */ /* 0x001fca000f8e0209 */
[----:B-1----:R-:W-:-:S13]  /*0060*/  ISETP.GE.AND P0, PT, R9, UR5, PT ;  /* 0x0000000509007c0c */ /* 0x002fda000bf06270 */
[----:B------:R-:W-:Y:S05]  /*0070*/  @P0 EXIT ;  /* 0x000000000000094d */ /* 0x000fea0003800000 */
[----:B------:R-:W0:Y:S01]  /*0080*/  LDC.64 R2, c[0x0][0x380] ;  /* 0x0000e000ff027b82 */ /* 0x000e220000000a00 */
[----:B------:R-:W1:Y:S07]  /*0090*/  LDCU.64 UR4, c[0x0][0x358] ;  /* 0x00006b00ff0477ac */ /* 0x000e6e0008000a00 */
[----:B------:R-:W2:Y:S08]  /*00a0*/  LDC.64 R4, c[0x0][0x388] ;  /* 0x0000e200ff047b82 */ /* 0x000eb00000000a00 */
[----:B------:R-:W3:Y:S01]  /*00b0*/  LDC.64 R6, c[0x0][0x390] ;  /* 0x0000e400ff067b82 */ /* 0x000ee20000000a00 */
[----:B0-----:R-:W-:-:S06]  /*00c0*/  IMAD.WIDE R2, R9, 0x4, R2 ;  /* 0x0000000409027825 */ /* 0x001fcc00078e0202 */
[----:B-1----:R-:W4:Y:S01]  /*00d0*/  LDG.E R2, desc[UR4][R2.64] ;  /* 0x0000000402027981 */ /* 0x002f22000c1e1900 */
[----:B--2---:R-:W-:-:S06]  /*00e0*/  IMAD.WIDE R4, R9, 0x4, R4 ;  /* 0x0000000409047825 */ /* 0x004fcc00078e0204 */
[----:B------:R-:W4:Y:S01]  /*00f0*/  LDG.E R5, desc[UR4][R4.64] ;  /* 0x0000000404057981 */ /* 0x000f22000c1e1900 */
[----:B---3--:R-:W-:-:S04]  /*0100*/  IMAD.WIDE R6, R9, 0x4, R6 ;  /* 0x0000000409067825 */ /* 0x008fc800078e0206 */
[----:B----4-:R-:W-:-:S05]  /*0110*/  FADD R9, R2, R5 ;  /* 0x0000000502097221 */ /* 0x010fca0000000000 */
[----:B------:R-:W-:Y:S01]  /*0120*/  STG.E desc[UR4][R6.64], R9 ;  /* 0x0000000906007986 */ /* 0x000fe2000c101904 */
[----:B------:R-:W-:Y:S05]  /*0130*/  EXIT ;  /* 0x000000000000794d */ /* 0x000fea0003800000 */
.L_x_0:
[----:B------:R-:W-:-:S00]  /*0140*/  BRA `(.L_x_0) ;  /* 0xfffffffc00fc7947 */ /* 0x000fc0000383ffff */
[----:B------:R-:W-:-:S00]  /*0150*/  NOP ;  /* 0x0000000000007918 */ /* 0x000fc00000000000 */
        /* <DEDUP_REMOVED lines=10> */
.L_x_1:


//--------------------- .nv.shared.reserved.0     --------------------------
	.section	.nv.shared.reserved.0,"aw",@nobits
	.weak		__nv_reservedSMEM_offset_0_alias
	.size		__nv_reservedSMEM_offset_0_alias, 0, 64
	.other		__nv_reservedSMEM_offset_0_alias,@"STO_CUDA_RESERVED_SHARED STV_DEFAULT"
__nv_reservedSMEM_offset_0_alias:
	.zero		0
	.zero		64


//--------------------- .nv.constant0._Z7sumFuncPfS_S_i --------------------------
	.section	.nv.constant0._Z7sumFuncPfS_S_i,"a",@progbits
	.sectionflags	@""
	.align	4
.nv.constant0._Z7sumFuncPfS_S_i:
	.zero		924


//--------------------- SYMBOLS --------------------------

	.type		.nv.reservedSmem.offset0,@object
	.size		.nv.reservedSmem.offset0,0x4
